	.headerflags	@"EF_CUDA_TEXMODE_UNIFIED EF_CUDA_64BIT_ADDRESS EF_CUDA_ACCELERATORS EF_CUDA_SM90 EF_CUDA_VIRTUAL_SM(EF_CUDA_SM90)"
	.elftype	@"ET_EXEC"


//--------------------- .nv.info                  --------------------------
	.section	.nv.info,"",@"SHT_CUDA_INFO"
	.align	4


	//----- nvinfo : EIATTR_REGCOUNT
	.align		4
        /*0000*/ 	.byte	0x04, 0x2f
        /*0002*/ 	.short	(.L_3 - .L_2)
	.align		4
.L_2:
        /*0004*/ 	.word	index@(triton_red_fused__native_batch_norm_legit_no_training_add_mean_relu_0)
        /*0008*/ 	.word	0x00000020


	//----- nvinfo : EIATTR_MIN_STACK_SIZE
	.align		4
.L_3:
        /*000c*/ 	.byte	0x04, 0x12
        /*000e*/ 	.short	(.L_5 - .L_4)
	.align		4
.L_4:
        /*0010*/ 	.word	index@(triton_red_fused__native_batch_norm_legit_no_training_add_mean_relu_0)
        /*0014*/ 	.word	0x00000000


	//----- nvinfo : EIATTR_FRAME_SIZE
	.align		4
.L_5:
        /*0018*/ 	.byte	0x04, 0x11
        /*001a*/ 	.short	(.L_7 - .L_6)
	.align		4
.L_6:
        /*001c*/ 	.word	index@(triton_red_fused__native_batch_norm_legit_no_training_add_mean_relu_0)
        /*0020*/ 	.word	0x00000000


	//----- nvinfo : EIATTR_MIN_STACK_SIZE
	.align		4
.L_7:
        /*0024*/ 	.byte	0x04, 0x12
        /*0026*/ 	.short	(.L_9 - .L_8)
	.align		4
.L_8:
        /*0028*/ 	.word	index@(triton_red_fused__native_batch_norm_legit_no_training_add_mean_relu_0)
        /*002c*/ 	.word	0x00000000
.L_9:


//--------------------- .nv.info.triton_red_fused__native_batch_norm_legit_no_training_add_mean_relu_0 --------------------------
	.section	.nv.info.triton_red_fused__native_batch_norm_legit_no_training_add_mean_relu_0,"",@"SHT_CUDA_INFO"
	.sectionflags	@""
	.align	4


	//----- nvinfo : EIATTR_CUDA_API_VERSION
	.align		4
        /*0000*/ 	.byte	0x04, 0x37
        /*0002*/ 	.short	(.L_11 - .L_10)
.L_10:
        /*0004*/ 	.word	0x0000007c


	//----- nvinfo : EIATTR_KPARAM_INFO
	.align		4
.L_11:
        /*0008*/ 	.byte	0x04, 0x17
        /*000a*/ 	.short	(.L_13 - .L_12)
.L_12:
        /*000c*/ 	.word	0x00000000
        /*0010*/ 	.short	0x000d
        /*0012*/ 	.short	0x0064
        /*0014*/ 	.byte	0x00, 0xf0, 0x11, 0x00


	//----- nvinfo : EIATTR_KPARAM_INFO
	.align		4
.L_13:
        /*0018*/ 	.byte	0x04, 0x17
        /*001a*/ 	.short	(.L_15 - .L_14)
.L_14:
        /*001c*/ 	.word	0x00000000
        /*0020*/ 	.short	0x000c
        /*0022*/ 	.short	0x0060
        /*0024*/ 	.byte	0x00, 0xf0, 0x11, 0x00


	//----- nvinfo : EIATTR_KPARAM_INFO
	.align		4
.L_15:
        /*0028*/ 	.byte	0x04, 0x17
        /*002a*/ 	.short	(.L_17 - .L_16)
.L_16:
        /*002c*/ 	.word	0x00000000
        /*0030*/ 	.short	0x000b
        /*0032*/ 	.short	0x0058
        /*0034*/ 	.byte	0x00, 0xf4, 0x21, 0x00


	//----- nvinfo : EIATTR_KPARAM_INFO
	.align		4
.L_17:
        /*0038*/ 	.byte	0x04, 0x17
        /*003a*/ 	.short	(.L_19 - .L_18)
.L_18:
        /*003c*/ 	.word	0x00000000
        /*0040*/ 	.short	0x000a
        /*0042*/ 	.short	0x0050
        /*0044*/ 	.byte	0x00, 0xf4, 0x21, 0x00


	//----- nvinfo : EIATTR_KPARAM_INFO
	.align		4
.L_19:
        /*0048*/ 	.byte	0x04, 0x17
        /*004a*/ 	.short	(.L_21 - .L_20)
.L_20:
        /*004c*/ 	.word	0x00000000
        /*0050*/ 	.short	0x0009
        /*0052*/ 	.short	0x0048
        /*0054*/ 	.byte	0x00, 0xf4, 0x21, 0x00


	//----- nvinfo : EIATTR_KPARAM_INFO
	.align		4
.L_21:
        /*0058*/ 	.byte	0x04, 0x17
        /*005a*/ 	.short	(.L_23 - .L_22)
.L_22:
        /*005c*/ 	.word	0x00000000
        /*0060*/ 	.short	0x0008
        /*0062*/ 	.short	0x0040
        /*0064*/ 	.byte	0x00, 0xf4, 0x21, 0x00


	//----- nvinfo : EIATTR_KPARAM_INFO
	.align		4
.L_23:
        /*0068*/ 	.byte	0x04, 0x17
        /*006a*/ 	.short	(.L_25 - .L_24)
.L_24:
        /*006c*/ 	.word	0x00000000
        /*0070*/ 	.short	0x0007
        /*0072*/ 	.short	0x0038
        /*0074*/ 	.byte	0x00, 0xf4, 0x21, 0x00


	//----- nvinfo : EIATTR_KPARAM_INFO
	.align		4
.L_25:
        /*0078*/ 	.byte	0x04, 0x17
        /*007a*/ 	.short	(.L_27 - .L_26)
.L_26:
        /*007c*/ 	.word	0x00000000
        /*0080*/ 	.short	0x0006
        /*0082*/ 	.short	0x0030
        /*0084*/ 	.byte	0x00, 0xf4, 0x21, 0x00


	//----- nvinfo : EIATTR_KPARAM_INFO
	.align		4
.L_27:
        /*0088*/ 	.byte	0x04, 0x17
        /*008a*/ 	.short	(.L_29 - .L_28)
.L_28:
        /*008c*/ 	.word	0x00000000
        /*0090*/ 	.short	0x0005
        /*0092*/ 	.short	0x0028
        /*0094*/ 	.byte	0x00, 0xf4, 0x21, 0x00


	//----- nvinfo : EIATTR_KPARAM_INFO
	.align		4
.L_29:
        /*0098*/ 	.byte	0x04, 0x17
        /*009a*/ 	.short	(.L_31 - .L_30)
.L_30:
        /*009c*/ 	.word	0x00000000
        /*00a0*/ 	.short	0x0004
        /*00a2*/ 	.short	0x0020
        /*00a4*/ 	.byte	0x00, 0xf4, 0x21, 0x00


	//----- nvinfo : EIATTR_KPARAM_INFO
	.align		4
.L_31:
        /*00a8*/ 	.byte	0x04, 0x17
        /*00aa*/ 	.short	(.L_33 - .L_32)
.L_32:
        /*00ac*/ 	.word	0x00000000
        /*00b0*/ 	.short	0x0003
        /*00b2*/ 	.short	0x0018
        /*00b4*/ 	.byte	0x00, 0xf4, 0x21, 0x00


	//----- nvinfo : EIATTR_KPARAM_INFO
	.align		4
.L_33:
        /*00b8*/ 	.byte	0x04, 0x17
        /*00ba*/ 	.short	(.L_35 - .L_34)
.L_34:
        /*00bc*/ 	.word	0x00000000
        /*00c0*/ 	.short	0x0002
        /*00c2*/ 	.short	0x0010
        /*00c4*/ 	.byte	0x00, 0xf4, 0x21, 0x00


	//----- nvinfo : EIATTR_KPARAM_INFO
	.align		4
.L_35:
        /*00c8*/ 	.byte	0x04, 0x17
        /*00ca*/ 	.short	(.L_37 - .L_36)
.L_36:
        /*00cc*/ 	.word	0x00000000
        /*00d0*/ 	.short	0x0001
        /*00d2*/ 	.short	0x0008
        /*00d4*/ 	.byte	0x00, 0xf4, 0x21, 0x00


	//----- nvinfo : EIATTR_KPARAM_INFO
	.align		4
.L_37:
        /*00d8*/ 	.byte	0x04, 0x17
        /*00da*/ 	.short	(.L_39 - .L_38)
.L_38:
        /*00dc*/ 	.word	0x00000000
        /*00e0*/ 	.short	0x0000
        /*00e2*/ 	.short	0x0000
        /*00e4*/ 	.byte	0x00, 0xf4, 0x21, 0x00


	//----- nvinfo : EIATTR_SPARSE_MMA_MASK
	.align		4
.L_39:
        /*00e8*/ 	.byte	0x03, 0x50
        /*00ea*/ 	.short	0x0000


	//----- nvinfo : EIATTR_MAXREG_COUNT
	.align		4
        /*00ec*/ 	.byte	0x03, 0x1b
        /*00ee*/ 	.short	0x0080


	//----- nvinfo : EIATTR_COOP_GROUP_MASK_REGIDS
	.align		4
        /*00f0*/ 	.byte	0x04, 0x29
        /*00f2*/ 	.short	(.L_41 - .L_40)


	//   ....[0]....
.L_40:
        /*00f4*/ 	.word	0xffffffff


	//   ....[1]....
        /*00f8*/ 	.word	0xffffffff


	//   ....[2]....
        /*00fc*/ 	.word	0xffffffff


	//   ....[3]....
        /*0100*/ 	.word	0xffffffff


	//   ....[4]....
        /*0104*/ 	.word	0xffffffff


	//   ....[5]....
        /*0108*/ 	.word	0xffffffff


	//   ....[6]....
        /*010c*/ 	.word	0xffffffff


	//   ....[7]....
        /*0110*/ 	.word	0xffffffff


	//   ....[8]....
        /*0114*/ 	.word	0xffffffff


	//----- nvinfo : EIATTR_COOP_GROUP_INSTR_OFFSETS
	.align		4
.L_41:
        /*0118*/ 	.byte	0x04, 0x28
        /*011a*/ 	.short	(.L_43 - .L_42)


	//   ....[0]....
.L_42:
        /*011c*/ 	.word	0x00000cd0


	//   ....[1]....
        /*0120*/ 	.word	0x00000cf0


	//   ....[2]....
        /*0124*/ 	.word	0x00000d10


	//   ....[3]....
        /*0128*/ 	.word	0x00000d40


	//   ....[4]....
        /*012c*/ 	.word	0x00000d60


	//   ....[5]....
        /*0130*/ 	.word	0x00000e10


	//   ....[6]....
        /*0134*/ 	.word	0x00000e50


	//   ....[7]....
        /*0138*/ 	.word	0x00000e70


	//   ....[8]....
        /*013c*/ 	.word	0x00000ea0


	//----- nvinfo : EIATTR_EXIT_INSTR_OFFSETS
	.align		4
.L_43:
        /*0140*/ 	.byte	0x04, 0x1c
        /*0142*/ 	.short	(.L_45 - .L_44)


	//   ....[0]....
.L_44:
        /*0144*/ 	.word	0x00000f30


	//   ....[1]....
        /*0148*/ 	.word	0x00000f60


	//----- nvinfo : EIATTR_REQNTID
	.align		4
.L_45:
        /*014c*/ 	.byte	0x04, 0x10
        /*014e*/ 	.short	(.L_47 - .L_46)
.L_46:
        /*0150*/ 	.word	0x00000200
        /*0154*/ 	.word	0x00000001
        /*0158*/ 	.word	0x00000001


	//----- nvinfo : EIATTR_CBANK_PARAM_SIZE
	.align		4
.L_47:
        /*015c*/ 	.byte	0x03, 0x19
        /*015e*/ 	.short	0x0068


	//----- nvinfo : EIATTR_PARAM_CBANK
	.align		4
        /*0160*/ 	.byte	0x04, 0x0a
        /*0162*/ 	.short	(.L_49 - .L_48)
	.align		4
.L_48:
        /*0164*/ 	.word	index@(.nv.constant0.triton_red_fused__native_batch_norm_legit_no_training_add_mean_relu_0)
        /*0168*/ 	.short	0x0210
        /*016a*/ 	.short	0x0068


	//----- nvinfo : EIATTR_SW_WAR
	.align		4
.L_49:
        /*016c*/ 	.byte	0x04, 0x36
        /*016e*/ 	.short	(.L_51 - .L_50)
.L_50:
        /*0170*/ 	.word	0x00000008
.L_51:


//--------------------- .nv.callgraph             --------------------------
	.section	.nv.callgraph,"",@"SHT_CUDA_CALLGRAPH"
	.align	4
	.sectionentsize	8
	.align		4
        /*0000*/ 	.word	0x00000000
	.align		4
        /*0004*/ 	.word	0xffffffff
	.align		4
        /*0008*/ 	.word	0x00000000
	.align		4
        /*000c*/ 	.word	0xfffffffe
	.align		4
        /*0010*/ 	.word	0x00000000
	.align		4
        /*0014*/ 	.word	0xfffffffd
	.align		4
        /*0018*/ 	.word	0x00000000
	.align		4
        /*001c*/ 	.word	0xfffffffc


//--------------------- .nv.constant4             --------------------------
	.section	.nv.constant4,"a",@progbits
	.align	8
	.align		8
.nv.constant4:
        /*0000*/ 	.dword	_$_str
	.align		8
        /*0008*/ 	.dword	_$_str_$_2


//--------------------- .text.triton_red_fused__native_batch_norm_legit_no_training_add_mean_relu_0 --------------------------
	.section	.text.triton_red_fused__native_batch_norm_legit_no_training_add_mean_relu_0,"ax",@progbits
	.sectionflags	@"SHF_BARRIERS=1"
	.align	128
        .global         triton_red_fused__native_batch_norm_legit_no_training_add_mean_relu_0
        .type           triton_red_fused__native_batch_norm_legit_no_training_add_mean_relu_0,@function
        .size           triton_red_fused__native_batch_norm_legit_no_training_add_mean_relu_0,(.L_x_1 - triton_red_fused__native_batch_norm_legit_no_training_add_mean_relu_0)
        .other          triton_red_fused__native_batch_norm_legit_no_training_add_mean_relu_0,@"STO_CUDA_ENTRY STV_DEFAULT"
triton_red_fused__native_batch_norm_legit_no_training_add_mean_relu_0:
.text.triton_red_fused__native_batch_norm_legit_no_training_add_mean_relu_0:
[----:B------:R-:W0:Y:S01]  /*0000*/  LDC R1, c[0x0][0x28] ;  /* 0x00000a00ff017b82 */ /* 0x000e220000000800 */
[----:B------:R-:W1:Y:S07]  /*0010*/  S2R R0, SR_CTAID.X ;  /* 0x0000000000007919 */ /* 0x000e6e0000002500 */
[----:B------:R-:W2:Y:S01]  /*0020*/  LDC.64 R12, c[0x0][0x228] ;  /* 0x00008a00ff0c7b82 */ /* 0x000ea20000000a00 */
[----:B------:R-:W-:Y:S01]  /*0030*/  HFMA2.MMA R20, -RZ, RZ, 0, 0 ;  /* 0x00000000ff147435 */ /* 0x000fe200000001ff */
[----:B------:R-:W-:Y:S01]  /*0040*/  MOV R15, RZ ;  /* 0x000000ff000f7202 */ /* 0x000fe20000000f00 */
[----:B------:R-:W-:-:S05]  /*0050*/  ULDC.64 UR6, c[0x0][0x208] ;  /* 0x0000820000067ab9 */ /* 0x000fca0000000a00 */
[----:B------:R-:W3:Y:S01]  /*0060*/  LDC.64 R16, c[0x0][0x250] ;  /* 0x00009400ff107b82 */ /* 0x000ee20000000a00 */
[----:B------:R-:W4:Y:S07]  /*0070*/  S2R R14, SR_TID.X ;  /* 0x00000000000e7919 */ /* 0x000f2e0000002100 */
[----:B------:R-:W5:Y:S08]  /*0080*/  LDC.64 R28, c[0x0][0x220] ;  /* 0x00008800ff1c7b82 */ /* 0x000f700000000a00 */
[----:B------:R-:W4:Y:S01]  /*0090*/  LDC.64 R8, c[0x0][0x238] ;  /* 0x00008e00ff087b82 */ /* 0x000f220000000a00 */
[----:B-1----:R-:W-:-:S07]  /*00a0*/  SHF.R.S32.HI R3, RZ, 0x1f, R0 ;  /* 0x0000001fff037819 */ /* 0x002fce0000011400 */
[----:B------:R-:W1:Y:S01]  /*00b0*/  LDC.64 R4, c[0x0][0x258] ;  /* 0x00009600ff047b82 */ /* 0x000e620000000a00 */
[----:B------:R-:W-:Y:S02]  /*00c0*/  ISETP.GE.AND P0, PT, R0, 0x80, PT ;  /* 0x000000800000780c */ /* 0x000fe40003f06270 */
[----:B------:R-:W-:-:S04]  /*00d0*/  LEA.HI R3, R3, R0, RZ, 0x5 ;  /* 0x0000000003037211 */ /* 0x000fc800078f28ff */
[----:B------:R-:W-:Y:S01]  /*00e0*/  LOP3.LUT R3, R3, 0xffffffe0, RZ, 0xc0, !PT ;  /* 0xffffffe003037812 */ /* 0x000fe200078ec0ff */
[----:B------:R-:W1:Y:S03]  /*00f0*/  LDC.64 R10, c[0x0][0x230] ;  /* 0x00008c00ff0a7b82 */ /* 0x000e660000000a00 */
[----:B------:R-:W-:-:S05]  /*0100*/  IADD3 R19, -R3, R0, RZ ;  /* 0x0000000003137210 */ /* 0x000fca0007ffe1ff */
[C---:B--2---:R-:W-:Y:S01]  /*0110*/  IMAD.WIDE R12, R19.reuse, 0x4, R12 ;  /* 0x00000004130c7825 */ /* 0x044fe200078e020c */
[----:B------:R-:W2:Y:S03]  /*0120*/  LDC.64 R6, c[0x0][0x248] ;  /* 0x00009200ff067b82 */ /* 0x000ea60000000a00 */
[----:B---3--:R-:W-:Y:S01]  /*0130*/  IMAD.WIDE R16, R19, 0x4, R16 ;  /* 0x0000000413107825 */ /* 0x008fe200078e0210 */
[----:B------:R5:W3:Y:S04]  /*0140*/  @!P0 LDG.E.EL R20, desc[UR6][R12.64] ;  /* 0x000000060c148981 */ /* 0x000ae8000c2e1900 */
[----:B------:R4:W3:Y:S01]  /*0150*/  @!P0 LDG.E.EL R15, desc[UR6][R16.64] ;  /* 0x00000006100f8981 */ /* 0x0008e2000c2e1900 */
[----:B------:R-:W2:Y:S01]  /*0160*/  LDC.64 R26, c[0x0][0x218] ;  /* 0x00008600ff1a7b82 */ /* 0x000ea20000000a00 */
[----:B------:R-:W-:-:S07]  /*0170*/  HFMA2.MMA R22, -RZ, RZ, 0, 0 ;  /* 0x00000000ff167435 */ /* 0x000fce00000001ff */
[----:B------:R-:W2:Y:S01]  /*0180*/  LDC.64 R24, c[0x0][0x240] ;  /* 0x00009000ff187b82 */ /* 0x000ea20000000a00 */
[C---:B-----5:R-:W-:Y:S01]  /*0190*/  IMAD.WIDE R12, R19.reuse, 0x4, R28 ;  /* 0x00000004130c7825 */ /* 0x060fe200078e021c */
[----:B----4-:R-:W-:Y:S01]  /*01a0*/  SHF.L.U32 R14, R14, 0x2, RZ ;  /* 0x000000020e0e7819 */ /* 0x010fe200000006ff */
[----:B------:R-:W-:Y:S01]  /*01b0*/  HFMA2.MMA R18, -RZ, RZ, 0, 0 ;  /* 0x00000000ff127435 */ /* 0x000fe200000001ff */
[----:B0-----:R-:W-:Y:S02]  /*01c0*/  CS2R R16, SRZ ;  /* 0x0000000000107805 */ /* 0x001fe4000001ff00 */
[----:B------:R0:W4:Y:S01]  /*01d0*/  @!P0 LDG.E.EL R22, desc[UR6][R12.64] ;  /* 0x000000060c168981 */ /* 0x000122000c2e1900 */
[----:B------:R-:W-:Y:S01]  /*01e0*/  LOP3.LUT R21, R14, 0x7fc, RZ, 0xc0, !PT ;  /* 0x000007fc0e157812 */ /* 0x000fe200078ec0ff */
[C---:B-1----:R-:W-:Y:S01]  /*01f0*/  IMAD.WIDE R4, R19.reuse, 0x4, R4 ;  /* 0x0000000413047825 */ /* 0x042fe200078e0204 */
[----:B------:R-:W-:Y:S02]  /*0200*/  MOV R3, RZ ;  /* 0x000000ff00037202 */ /* 0x000fe40000000f00 */
[----:B------:R-:W-:Y:S01]  /*0210*/  LEA R21, R0, R21, 0xc ;  /* 0x0000001500157211 */ /* 0x000fe200078e60ff */
[C---:B------:R-:W-:Y:S01]  /*0220*/  IMAD.WIDE R10, R19.reuse, 0x4, R10 ;  /* 0x00000004130a7825 */ /* 0x040fe200078e020a */
[----:B------:R1:W5:Y:S03]  /*0230*/  @!P0 LDG.E.EL R18, desc[UR6][R4.64] ;  /* 0x0000000604128981 */ /* 0x000366000c2e1900 */
[C---:B0-----:R-:W-:Y:S01]  /*0240*/  IMAD.WIDE R12, R19.reuse, 0x4, R8 ;  /* 0x00000004130c7825 */ /* 0x041fe200078e0208 */
[----:B------:R0:W4:Y:S03]  /*0250*/  @!P0 LDG.E.EL R3, desc[UR6][R10.64] ;  /* 0x000000060a038981 */ /* 0x000126000c2e1900 */
[----:B--2---:R-:W-:Y:S01]  /*0260*/  IMAD.WIDE R28, R19, 0x4, R6 ;  /* 0x00000004131c7825 */ /* 0x004fe200078e0206 */
[----:B------:R2:W4:Y:S01]  /*0270*/  @!P0 LDG.E.EL R16, desc[UR6][R12.64] ;  /* 0x000000060c108981 */ /* 0x000522000c2e1900 */
[----:B------:R-:W-:-:S02]  /*0280*/  CS2R R6, SRZ ;  /* 0x0000000000067805 */ /* 0x000fc4000001ff00 */
[----:B-1----:R-:W-:Y:S01]  /*0290*/  CS2R R4, SRZ ;  /* 0x0000000000047805 */ /* 0x002fe2000001ff00 */
[C---:B------:R-:W-:Y:S01]  /*02a0*/  IMAD.WIDE R26, R21.reuse, 0x4, R26 ;  /* 0x00000004151a7825 */ /* 0x040fe200078e021a */
[----:B------:R-:W-:Y:S01]  /*02b0*/  CS2R R8, SRZ ;  /* 0x0000000000087805 */ /* 0x000fe2000001ff00 */
[----:B------:R-:W4:Y:S01]  /*02c0*/  @!P0 LDG.E.EL R17, desc[UR6][R28.64] ;  /* 0x000000061c118981 */ /* 0x000f22000c2e1900 */
[----:B0-----:R-:W-:Y:S01]  /*02d0*/  CS2R R10, SRZ ;  /* 0x00000000000a7805 */ /* 0x001fe2000001ff00 */
[----:B------:R-:W-:Y:S02]  /*02e0*/  IMAD.WIDE R24, R21, 0x4, R24 ;  /* 0x0000000415187825 */ /* 0x000fe400078e0218 */
[----:B------:R-:W4:Y:S01]  /*02f0*/  @!P0 LDG.E.EF.128 R4, desc[UR6][R26.64] ;  /* 0x000000061a048981 */ /* 0x000f22000c0e1d00 */
[----:B--2---:R-:W0:Y:S03]  /*0300*/  LDC.64 R12, c[0x0][0x260] ;  /* 0x00009800ff0c7b82 */ /* 0x004e260000000a00 */
[----:B------:R-:W2:Y:S01]  /*0310*/  @!P0 LDG.E.EF.128 R8, desc[UR6][R24.64] ;  /* 0x0000000618088981 */ /* 0x000ea2000c0e1d00 */
[----:B0-----:R-:W-:Y:S01]  /*0320*/  IMAD.WIDE R12, R19, 0x4, R12 ;  /* 0x00000004130c7825 */ /* 0x001fe200078e020c */
[----:B------:R-:W-:-:S06]  /*0330*/  MOV R19, RZ ;  /* 0x000000ff00137202 */ /* 0x000fcc0000000f00 */
[----:B------:R0:W5:Y:S02]  /*0340*/  @!P0 LDG.E.EL R19, desc[UR6][R12.64] ;  /* 0x000000060c138981 */ /* 0x000164000c2e1900 */
[----:B0-----:R-:W-:Y:S01]  /*0350*/  HFMA2.MMA R12, -RZ, RZ, 1.625, 0 ;  /* 0x3e800000ff0c7435 */ /* 0x001fe200000001ff */
[----:B---3--:R-:W-:Y:S01]  /*0360*/  FADD R20, R20, 9.9999997473787516356e-06 ;  /* 0x3727c5ac14147421 */ /* 0x008fe20000000000 */
[----:B------:R-:W-:-:S03]  /*0370*/  FADD R15, R15, 9.9999997473787516356e-06 ;  /* 0x3727c5ac0f0f7421 */ /* 0x000fc60000000000 */
[----:B------:R-:W0:Y:S08]  /*0380*/  MUFU.SQRT R23, R20 ;  /* 0x0000001400177308 */ /* 0x000e300000002000 */
[----:B------:R-:W1:Y:S01]  /*0390*/  MUFU.SQRT R28, R15 ;  /* 0x0000000f001c7308 */ /* 0x000e620000002000 */
[C---:B0-----:R-:W-:Y:S02]  /*03a0*/  FSETP.GT.AND P1, PT, R23.reuse, 8.50705917302346158658e+37, PT ;  /* 0x7e8000001700780b */ /* 0x041fe40003f24000 */
[----:B------:R-:W-:-:S02]  /*03b0*/  FSETP.GEU.AND P3, PT, R23, 1.175494350822287508e-38, PT ;  /* 0x008000001700780b */ /* 0x000fc40003f6e000 */
[C---:B-1----:R-:W-:Y:S02]  /*03c0*/  FSETP.GT.AND P2, PT, R28.reuse, 8.50705917302346158658e+37, PT ;  /* 0x7e8000001c00780b */ /* 0x042fe40003f44000 */
[----:B------:R-:W-:-:S07]  /*03d0*/  FSETP.GEU.AND P4, PT, R28, 1.175494350822287508e-38, PT ;  /* 0x008000001c00780b */ /* 0x000fce0003f8e000 */
[----:B------:R-:W-:-:S04]  /*03e0*/  @P1 FMUL R23, R23, 0.25 ;  /* 0x3e80000017171820 */ /* 0x000fc80000400000 */
[----:B------:R-:W-:Y:S01]  /*03f0*/  @!P3 FMUL R23, R23, 16777216 ;  /* 0x4b8000001717b820 */ /* 0x000fe20000400000 */
[----:B------:R-:W-:-:S04]  /*0400*/  @P2 FMUL R28, R28, 0.25 ;  /* 0x3e8000001c1c2820 */ /* 0x000fc80000400000 */
[----:B------:R-:W-:Y:S01]  /*0410*/  @!P4 FMUL R28, R28, 16777216 ;  /* 0x4b8000001c1cc820 */ /* 0x000fe20000400000 */
[----:B------:R-:W0:Y:S01]  /*0420*/  MUFU.RCP R23, R23 ;  /* 0x0000001700177308 */ /* 0x000e220000001000 */
[----:B------:R-:W-:-:S07]  /*0430*/  FSEL R20, R12, 1, P1 ;  /* 0x3f8000000c147808 */ /* 0x000fce0000800000 */
[----:B------:R-:W1:Y:S01]  /*0440*/  MUFU.RCP R21, R28 ;  /* 0x0000001c00157308 */ /* 0x000e620000001000 */
[----:B------:R-:W-:Y:S02]  /*0450*/  FSEL R12, R12, 1, P2 ;  /* 0x3f8000000c0c7808 */ /* 0x000fe40001000000 */
[----:B----4-:R-:W-:Y:S02]  /*0460*/  SEL R13, R4, RZ, !P0 ;  /* 0x000000ff040d7207 */ /* 0x010fe40004000000 */
[----:B------:R-:W-:Y:S02]  /*0470*/  SEL R5, R5, RZ, !P0 ;  /* 0x000000ff05057207 */ /* 0x000fe40004000000 */
[----:B--2---:R-:W-:Y:S01]  /*0480*/  SEL R4, R9, RZ, !P0 ;  /* 0x000000ff09047207 */ /* 0x004fe20004000000 */
[----:B------:R-:W-:Y:S01]  /*0490*/  @!P3 FMUL R20, R20, 16777216 ;  /* 0x4b8000001414b820 */ /* 0x000fe20000400000 */
[----:B------:R-:W-:Y:S01]  /*04a0*/  @!P4 FMUL R12, R12, 16777216 ;  /* 0x4b8000000c0cc820 */ /* 0x000fe20000400000 */
[----:B------:R-:W-:-:S02]  /*04b0*/  FADD R5, R5, -R22 ;  /* 0x8000001605057221 */ /* 0x000fc40000000000 */
[--C-:B------:R-:W-:Y:S01]  /*04c0*/  FADD R4, R4, -R17.reuse ;  /* 0x8000001104047221 */ /* 0x100fe20000000000 */
[----:B0-----:R-:W-:Y:S01]  /*04d0*/  FMUL R20, R23, R20 ;  /* 0x0000001417147220 */ /* 0x001fe20000400000 */
[----:B-1----:R-:W-:Y:S01]  /*04e0*/  FMUL R21, R21, R12 ;  /* 0x0000000c15157220 */ /* 0x002fe20000400000 */
[----:B------:R-:W-:Y:S01]  /*04f0*/  SEL R15, R6, RZ, !P0 ;  /* 0x000000ff060f7207 */ /* 0x000fe20004000000 */
[--C-:B------:R-:W-:Y:S01]  /*0500*/  FADD R13, R13, -R22.reuse ;  /* 0x800000160d0d7221 */ /* 0x100fe20000000000 */
[----:B------:R-:W-:Y:S01]  /*0510*/  LOP3.LUT R23, R14, 0x7fc, RZ, 0xc0, !PT ;  /* 0x000007fc0e177812 */ /* 0x000fe200078ec0ff */
[----:B------:R-:W-:Y:S01]  /*0520*/  FMUL R9, R20, R5 ;  /* 0x0000000514097220 */ /* 0x000fe20000400000 */
[----:B------:R-:W-:Y:S01]  /*0530*/  SEL R10, R10, RZ, !P0 ;  /* 0x000000ff0a0a7207 */ /* 0x000fe20004000000 */
[----:B------:R-:W-:Y:S02]  /*0540*/  FMUL R14, R21, R4 ;  /* 0x00000004150e7220 */ /* 0x000fe40000400000 */
[----:B------:R-:W0:Y:S01]  /*0550*/  LDC.64 R4, c[0x0][0x268] ;  /* 0x00009a00ff047b82 */ /* 0x000e220000000a00 */
[----:B------:R-:W-:Y:S01]  /*0560*/  SEL R7, R7, RZ, !P0 ;  /* 0x000000ff07077207 */ /* 0x000fe20004000000 */
[----:B------:R-:W-:Y:S01]  /*0570*/  FMUL R13, R20, R13 ;  /* 0x0000000d140d7220 */ /* 0x000fe20000400000 */
[----:B------:R-:W-:Y:S01]  /*0580*/  SEL R8, R8, RZ, !P0 ;  /* 0x000000ff08087207 */ /* 0x000fe20004000000 */
[----:B------:R-:W-:Y:S01]  /*0590*/  FADD R15, R15, -R22 ;  /* 0x800000160f0f7221 */ /* 0x000fe20000000000 */
[----:B------:R-:W-:Y:S01]  /*05a0*/  SEL R12, R11, RZ, !P0 ;  /* 0x000000ff0b0c7207 */ /* 0x000fe20004000000 */
[--C-:B------:R-:W-:Y:S01]  /*05b0*/  FADD R10, R10, -R17.reuse ;  /* 0x800000110a0a7221 */ /* 0x100fe20000000000 */
[----:B------:R-:W-:Y:S01]  /*05c0*/  FFMA R13, R13, R3, R16 ;  /* 0x000000030d0d7223 */ /* 0x000fe20000000010 */
[----:B------:R-:W-:Y:S01]  /*05d0*/  FADD R7, R7, -R22 ;  /* 0x8000001607077221 */ /* 0x000fe20000000000 */
[--C-:B------:R-:W-:Y:S01]  /*05e0*/  FADD R8, R8, -R17.reuse ;  /* 0x8000001108087221 */ /* 0x100fe20000000000 */
[----:B------:R-:W-:Y:S01]  /*05f0*/  FADD R12, R12, -R17 ;  /* 0x800000110c0c7221 */ /* 0x000fe20000000000 */
[C---:B------:R-:W-:Y:S01]  /*0600*/  FMUL R15, R20.reuse, R15 ;  /* 0x0000000f140f7220 */ /* 0x040fe20000400000 */
[----:B------:R-:W-:Y:S01]  /*0610*/  FMUL R10, R21, R10 ;  /* 0x0000000a150a7220 */ /* 0x000fe20000400000 */
[--C-:B------:R-:W-:Y:S01]  /*0620*/  FFMA R9, R9, R3, R16.reuse ;  /* 0x0000000309097223 */ /* 0x100fe20000000010 */
[----:B------:R-:W-:Y:S01]  /*0630*/  FMUL R7, R20, R7 ;  /* 0x0000000714077220 */ /* 0x000fe20000400000 */
[C---:B------:R-:W-:Y:S01]  /*0640*/  FMUL R8, R21.reuse, R8 ;  /* 0x0000000815087220 */ /* 0x040fe20000400000 */
[----:B------:R-:W-:Y:S01]  /*0650*/  FMUL R12, R21, R12 ;  /* 0x0000000c150c7220 */ /* 0x000fe20000400000 */
[-CC-:B------:R-:W-:Y:S01]  /*0660*/  FFMA R15, R15, R3.reuse, R16.reuse ;  /* 0x000000030f0f7223 */ /* 0x180fe20000000010 */
[-CC-:B-----5:R-:W-:Y:S01]  /*0670*/  FFMA R10, R10, R18.reuse, R19.reuse ;  /* 0x000000120a0a7223 */ /* 0x1a0fe20000000013 */
[----:B------:R-:W-:Y:S01]  /*0680*/  FSETP.GEU.AND P6, PT, R13, RZ, PT ;  /* 0x000000ff0d00720b */ /* 0x000fe20003fce000 */
[----:B------:R-:W-:Y:S01]  /*0690*/  FFMA R7, R7, R3, R16 ;  /* 0x0000000307077223 */ /* 0x000fe20000000010 */
[-CC-:B------:R-:W-:Y:S01]  /*06a0*/  FFMA R8, R8, R18.reuse, R19.reuse ;  /* 0x0000001208087223 */ /* 0x180fe20000000013 */
[-CC-:B------:R-:W-:Y:S01]  /*06b0*/  FFMA R14, R14, R18.reuse, R19.reuse ;  /* 0x000000120e0e7223 */ /* 0x180fe20000000013 */
[----:B------:R-:W-:Y:S01]  /*06c0*/  FFMA R12, R12, R18, R19 ;  /* 0x000000120c0c7223 */ /* 0x000fe20000000013 */
[----:B------:R-:W-:-:S02]  /*06d0*/  FSETP.GEU.AND P1, PT, R9, RZ, PT ;  /* 0x000000ff0900720b */ /* 0x000fc40003f2e000 */
[----:B------:R-:W-:Y:S02]  /*06e0*/  FSEL R13, R13, RZ, P6 ;  /* 0x000000ff0d0d7208 */ /* 0x000fe40003000000 */
[----:B------:R-:W-:Y:S02]  /*06f0*/  FSETP.GEU.AND P2, PT, R15, RZ, PT ;  /* 0x000000ff0f00720b */ /* 0x000fe40003f4e000 */
[----:B------:R-:W-:Y:S02]  /*0700*/  FSETP.GEU.AND P6, PT, R10, RZ, PT ;  /* 0x000000ff0a00720b */ /* 0x000fe40003fce000 */
[----:B------:R-:W-:Y:S02]  /*0710*/  LEA R6, R0, R23, 0xc ;  /* 0x0000001700067211 */ /* 0x000fe400078e60ff */
[----:B------:R-:W-:Y:S02]  /*0720*/  FSEL R9, R9, RZ, P1 ;  /* 0x000000ff09097208 */ /* 0x000fe40000800000 */
[----:B------:R-:W-:-:S02]  /*0730*/  FSETP.GEU.AND P3, PT, R7, RZ, PT ;  /* 0x000000ff0700720b */ /* 0x000fc40003f6e000 */
[----:B------:R-:W-:Y:S02]  /*0740*/  FSETP.GEU.AND P4, PT, R8, RZ, PT ;  /* 0x000000ff0800720b */ /* 0x000fe40003f8e000 */
[----:B------:R-:W-:Y:S02]  /*0750*/  FSETP.GEU.AND P5, PT, R14, RZ, PT ;  /* 0x000000ff0e00720b */ /* 0x000fe40003fae000 */
[----:B------:R-:W-:Y:S02]  /*0760*/  FSETP.GEU.AND P1, PT, R12, RZ, PT ;  /* 0x000000ff0c00720b */ /* 0x000fe40003f2e000 */
[----:B------:R-:W-:Y:S02]  /*0770*/  FSEL R15, R15, RZ, P2 ;  /* 0x000000ff0f0f7208 */ /* 0x000fe40001000000 */
[----:B------:R-:W-:Y:S01]  /*0780*/  FSEL R10, R10, RZ, P6 ;  /* 0x000000ff0a0a7208 */ /* 0x000fe20003000000 */
[----:B0-----:R-:W-:Y:S01]  /*0790*/  IMAD.WIDE R28, R6, 0x4, R4 ;  /* 0x00000004061c7825 */ /* 0x001fe200078e0204 */
[----:B------:R-:W-:-:S02]  /*07a0*/  FSEL R7, R7, RZ, P3 ;  /* 0x000000ff07077208 */ /* 0x000fc40001800000 */
[----:B------:R-:W-:Y:S01]  /*07b0*/  FSEL R8, R8, RZ, P4 ;  /* 0x000000ff08087208 */ /* 0x000fe20002000000 */
[----:B------:R-:W-:Y:S01]  /*07c0*/  FADD R6, R15, R10 ;  /* 0x0000000a0f067221 */ /* 0x000fe20000000000 */
[----:B------:R-:W-:Y:S02]  /*07d0*/  FSEL R14, R14, RZ, P5 ;  /* 0x000000ff0e0e7208 */ /* 0x000fe40002800000 */
[----:B------:R-:W-:Y:S01]  /*07e0*/  FSEL R12, R12, RZ, P1 ;  /* 0x000000ff0c0c7208 */ /* 0x000fe20000800000 */
[----:B------:R-:W-:Y:S01]  /*07f0*/  HFMA2.MMA R15, -RZ, RZ, 0, 0 ;  /* 0x00000000ff0f7435 */ /* 0x000fe200000001ff */
[----:B------:R-:W-:Y:S01]  /*0800*/  FADD R4, R13, R8 ;  /* 0x000000080d047221 */ /* 0x000fe20000000000 */
[----:B------:R-:W-:Y:S01]  /*0810*/  FADD R5, R9, R14 ;  /* 0x0000000e09057221 */ /* 0x000fe20000000000 */
[----:B------:R-:W-:Y:S01]  /*0820*/  CS2R R8, SRZ ;  /* 0x0000000000087805 */ /* 0x000fe2000001ff00 */
[----:B------:R-:W-:Y:S01]  /*0830*/  FADD R7, R7, R12 ;  /* 0x0000000c07077221 */ /* 0x000fe20000000000 */
[----:B------:R-:W-:-:S02]  /*0840*/  CS2R R10, SRZ ;  /* 0x00000000000a7805 */ /* 0x000fc4000001ff00 */
[----:B------:R-:W-:Y:S02]  /*0850*/  CS2R R12, SRZ ;  /* 0x00000000000c7805 */ /* 0x000fe4000001ff00 */
[----:B------:R-:W-:Y:S01]  /*0860*/  MOV R14, RZ ;  /* 0x000000ff000e7202 */ /* 0x000fe20000000f00 */
[----:B------:R0:W-:Y:S04]  /*0870*/  @!P0 STG.E.128 desc[UR6][R28.64], R4 ;  /* 0x000000041c008986 */ /* 0x0001e8000c101d06 */
[----:B------:R-:W2:Y:S04]  /*0880*/  @!P0 LDG.E.EF.128 R8, desc[UR6][R26.64+0x2000] ;  /* 0x002000061a088981 */ /* 0x000ea8000c0e1d00 */
[----:B------:R-:W3:Y:S01]  /*0890*/  @!P0 LDG.E.EF.128 R12, desc[UR6][R24.64+0x2000] ;  /* 0x00200006180c8981 */ /* 0x000ee2000c0e1d00 */
[----:B------:R-:W1:Y:S01]  /*08a0*/  S2UR UR5, SR_CgaCtaId ;  /* 0x00000000000579c3 */ /* 0x000e620000008800 */
[----:B------:R-:W-:-:S02]  /*08b0*/  UMOV UR4, 0x400 ;  /* 0x0000040000047882 */ /* 0x000fc40000000000 */
[----:B-1----:R-:W-:Y:S01]  /*08c0*/  UPRMT UR4, UR5, 0x654, UR4 ;  /* 0x0000065405047896 */ /* 0x002fe20008000004 */
[----:B--2---:R-:W-:Y:S02]  /*08d0*/  SEL R23, R8, RZ, !P0 ;  /* 0x000000ff08177207 */ /* 0x004fe40004000000 */
[----:B------:R-:W-:Y:S02]  /*08e0*/  SEL R9, R9, RZ, !P0 ;  /* 0x000000ff09097207 */ /* 0x000fe40004000000 */
[----:B---3--:R-:W-:Y:S02]  /*08f0*/  SEL R12, R12, RZ, !P0 ;  /* 0x000000ff0c0c7207 */ /* 0x008fe40004000000 */
[----:B------:R-:W-:Y:S02]  /*0900*/  SEL R10, R10, RZ, !P0 ;  /* 0x000000ff0a0a7207 */ /* 0x000fe40004000000 */
[----:B------:R-:W-:Y:S02]  /*0910*/  SEL R11, R11, RZ, !P0 ;  /* 0x000000ff0b0b7207 */ /* 0x000fe40004000000 */
[----:B------:R-:W-:-:S02]  /*0920*/  SEL R8, R13, RZ, !P0 ;  /* 0x000000ff0d087207 */ /* 0x000fc40004000000 */
[----:B------:R-:W-:Y:S01]  /*0930*/  SEL R14, R14, RZ, !P0 ;  /* 0x000000ff0e0e7207 */ /* 0x000fe20004000000 */
[--C-:B------:R-:W-:Y:S01]  /*0940*/  FADD R23, R23, -R22.reuse ;  /* 0x8000001617177221 */ /* 0x100fe20000000000 */
[--C-:B------:R-:W-:Y:S01]  /*0950*/  FADD R27, R9, -R22.reuse ;  /* 0x80000016091b7221 */ /* 0x100fe20000000000 */
[--C-:B------:R-:W-:Y:S01]  /*0960*/  FADD R12, R12, -R17.reuse ;  /* 0x800000110c0c7221 */ /* 0x100fe20000000000 */
[--C-:B------:R-:W-:Y:S01]  /*0970*/  FADD R9, R10, -R22.reuse ;  /* 0x800000160a097221 */ /* 0x100fe20000000000 */
[----:B------:R-:W-:Y:S01]  /*0980*/  FADD R11, R11, -R22 ;  /* 0x800000160b0b7221 */ /* 0x000fe20000000000 */
[--C-:B------:R-:W-:Y:S01]  /*0990*/  FADD R8, R8, -R17.reuse ;  /* 0x8000001108087221 */ /* 0x100fe20000000000 */
[----:B------:R-:W-:Y:S01]  /*09a0*/  FADD R14, R14, -R17 ;  /* 0x800000110e0e7221 */ /* 0x000fe20000000000 */
[----:B------:R-:W-:Y:S01]  /*09b0*/  SEL R10, R15, RZ, !P0 ;  /* 0x000000ff0f0a7207 */ /* 0x000fe20004000000 */
[C---:B------:R-:W-:Y:S01]  /*09c0*/  FMUL R13, R20.reuse, R23 ;  /* 0x00000017140d7220 */ /* 0x040fe20000400000 */
[C---:B------:R-:W-:Y:S01]  /*09d0*/  FMUL R12, R21.reuse, R12 ;  /* 0x0000000c150c7220 */ /* 0x040fe20000400000 */
[C---:B------:R-:W-:Y:S01]  /*09e0*/  FMUL R15, R20.reuse, R27 ;  /* 0x0000001b140f7220 */ /* 0x040fe20000400000 */
[C---:B------:R-:W-:Y:S01]  /*09f0*/  FMUL R9, R20.reuse, R9 ;  /* 0x0000000914097220 */ /* 0x040fe20000400000 */
[----:B------:R-:W-:Y:S01]  /*0a00*/  FMUL R11, R20, R11 ;  /* 0x0000000b140b7220 */ /* 0x000fe20000400000 */
[C---:B------:R-:W-:Y:S01]  /*0a10*/  FMUL R20, R21.reuse, R8 ;  /* 0x0000000815147220 */ /* 0x040fe20000400000 */
[----:B------:R-:W-:Y:S01]  /*0a20*/  FMUL R8, R21, R14 ;  /* 0x0000000e15087220 */ /* 0x000fe20000400000 */
[-CC-:B------:R-:W-:Y:S01]  /*0a30*/  FFMA R13, R13, R3.reuse, R16.reuse ;  /* 0x000000030d0d7223 */ /* 0x180fe20000000010 */
[-C--:B------:R-:W-:Y:S01]  /*0a40*/  FFMA R14, R12, R18.reuse, R19 ;  /* 0x000000120c0e7223 */ /* 0x080fe20000000013 */
[----:B------:R-:W-:Y:S01]  /*0a50*/  FADD R10, R10, -R17 ;  /* 0x800000110a0a7221 */ /* 0x000fe20000000000 */
[-CC-:B------:R-:W-:Y:S01]  /*0a60*/  FFMA R15, R15, R3.reuse, R16.reuse ;  /* 0x000000030f0f7223 */ /* 0x180fe20000000010 */
[--C-:B------:R-:W-:Y:S01]  /*0a70*/  FFMA R20, R20, R18, R19.reuse ;  /* 0x0000001214147223 */ /* 0x100fe20000000013 */
[-CC-:B------:R-:W-:Y:S01]  /*0a80*/  FFMA R12, R9, R3.reuse, R16.reuse ;  /* 0x00000003090c7223 */ /* 0x180fe20000000010 */
[----:B------:R-:W-:Y:S01]  /*0a90*/  FSETP.GEU.AND P2, PT, R13, RZ, PT ;  /* 0x000000ff0d00720b */ /* 0x000fe20003f4e000 */
[----:B------:R-:W-:Y:S01]  /*0aa0*/  FFMA R11, R11, R3, R16 ;  /* 0x000000030b0b7223 */ /* 0x000fe20000000010 */
[----:B------:R-:W-:Y:S01]  /*0ab0*/  FSETP.GEU.AND P1, PT, R14, RZ, PT ;  /* 0x000000ff0e00720b */ /* 0x000fe20003f2e000 */
[----:B------:R-:W-:Y:S01]  /*0ac0*/  FMUL R10, R21, R10 ;  /* 0x0000000a150a7220 */ /* 0x000fe20000400000 */
[----:B------:R-:W-:Y:S01]  /*0ad0*/  FFMA R3, R8, R18, R19 ;  /* 0x0000001208037223 */ /* 0x000fe20000000013 */
[----:B------:R-:W-:-:S02]  /*0ae0*/  FSETP.GEU.AND P4, PT, R15, RZ, PT ;  /* 0x000000ff0f00720b */ /* 0x000fc40003f8e000 */
[----:B------:R-:W-:Y:S01]  /*0af0*/  FSETP.GEU.AND P3, PT, R20, RZ, PT ;  /* 0x000000ff1400720b */ /* 0x000fe20003f6e000 */
[----:B------:R-:W-:Y:S01]  /*0b00*/  FFMA R18, R10, R18, R19 ;  /* 0x000000120a127223 */ /* 0x000fe20000000013 */
[----:B------:R-:W-:Y:S02]  /*0b10*/  FSEL R13, R13, RZ, P2 ;  /* 0x000000ff0d0d7208 */ /* 0x000fe40001000000 */
[----:B------:R-:W-:Y:S02]  /*0b20*/  FSEL R14, R14, RZ, P1 ;  /* 0x000000ff0e0e7208 */ /* 0x000fe40000800000 */
[----:B------:R-:W-:Y:S02]  /*0b30*/  FSEL R9, R15, RZ, P4 ;  /* 0x000000ff0f097208 */ /* 0x000fe40002000000 */
[----:B------:R-:W-:Y:S02]  /*0b40*/  FSEL R20, R20, RZ, P3 ;  /* 0x000000ff14147208 */ /* 0x000fe40001800000 */
[----:B------:R-:W-:-:S02]  /*0b50*/  FSETP.GEU.AND P2, PT, R12, RZ, PT ;  /* 0x000000ff0c00720b */ /* 0x000fc40003f4e000 */
[----:B------:R-:W-:Y:S01]  /*0b60*/  FSETP.GEU.AND P1, PT, R3, RZ, PT ;  /* 0x000000ff0300720b */ /* 0x000fe20003f2e000 */
[----:B------:R-:W-:Y:S01]  /*0b70*/  FADD R8, R13, R14 ;  /* 0x0000000e0d087221 */ /* 0x000fe20000000000 */
[----:B------:R-:W-:Y:S01]  /*0b80*/  FADD R13, RZ, R4 ;  /* 0x00000004ff0d7221 */ /* 0x000fe20000000000 */
[----:B------:R-:W-:Y:S01]  /*0b90*/  FSETP.GEU.AND P4, PT, R11, RZ, PT ;  /* 0x000000ff0b00720b */ /* 0x000fe20003f8e000 */
[----:B------:R-:W-:Y:S01]  /*0ba0*/  FADD R9, R9, R20 ;  /* 0x0000001409097221 */ /* 0x000fe20000000000 */
[----:B------:R-:W-:Y:S01]  /*0bb0*/  FSETP.GEU.AND P3, PT, R18, RZ, PT ;  /* 0x000000ff1200720b */ /* 0x000fe20003f6e000 */
[----:B0-----:R-:W-:Y:S01]  /*0bc0*/  FADD R4, RZ, R5 ;  /* 0x00000005ff047221 */ /* 0x001fe20000000000 */
[----:B------:R-:W-:Y:S02]  /*0bd0*/  FSEL R10, R12, RZ, P2 ;  /* 0x000000ff0c0a7208 */ /* 0x000fe40001000000 */
[----:B------:R-:W-:Y:S01]  /*0be0*/  FSEL R3, R3, RZ, P1 ;  /* 0x000000ff03037208 */ /* 0x000fe20000800000 */
[----:B------:R-:W-:Y:S01]  /*0bf0*/  FADD R12, R4, R9 ;  /* 0x00000009040c7221 */ /* 0x000fe20000000000 */
[----:B------:R-:W-:Y:S01]  /*0c00*/  FSEL R11, R11, RZ, P4 ;  /* 0x000000ff0b0b7208 */ /* 0x000fe20002000000 */
[----:B------:R-:W-:Y:S01]  /*0c10*/  FADD R13, R13, R8 ;  /* 0x000000080d0d7221 */ /* 0x000fe20000000000 */
[----:B------:R-:W-:Y:S01]  /*0c20*/  FSEL R18, R18, RZ, P3 ;  /* 0x000000ff12127208 */ /* 0x000fe20001800000 */
[----:B------:R-:W-:Y:S01]  /*0c30*/  FADD R10, R10, R3 ;  /* 0x000000030a0a7221 */ /* 0x000fe20000000000 */
[----:B------:R-:W-:Y:S01]  /*0c40*/  FADD R5, RZ, R6 ;  /* 0x00000006ff057221 */ /* 0x000fe20000000000 */
[----:B------:R-:W-:Y:S01]  /*0c50*/  FADD R4, RZ, R7 ;  /* 0x00000007ff047221 */ /* 0x000fe20000000000 */
[----:B------:R-:W-:Y:S01]  /*0c60*/  FADD R3, R12, R13 ;  /* 0x0000000d0c037221 */ /* 0x000fe20000000000 */
[----:B------:R-:W-:Y:S01]  /*0c70*/  FADD R11, R11, R18 ;  /* 0x000000120b0b7221 */ /* 0x000fe20000000000 */
[----:B------:R-:W-:-:S03]  /*0c80*/  FADD R6, R5, R10 ;  /* 0x0000000a05067221 */ /* 0x000fc60000000000 */
[----:B------:R-:W-:Y:S01]  /*0c90*/  FADD R4, R4, R11 ;  /* 0x0000000b04047221 */ /* 0x000fe20000000000 */
[----:B------:R-:W-:-:S04]  /*0ca0*/  FADD R3, R6, R3 ;  /* 0x0000000306037221 */ /* 0x000fc80000000000 */
[----:B------:R-:W-:-:S05]  /*0cb0*/  FADD R3, R4, R3 ;  /* 0x0000000304037221 */ /* 0x000fca0000000000 */
[----:B------:R-:W-:-:S05]  /*0cc0*/  FSEL R3, R3, RZ, !P0 ;  /* 0x000000ff03037208 */ /* 0x000fca0004000000 */
[----:B------:R-:W0:Y:S02]  /*0cd0*/  SHFL.BFLY PT, R4, R3, 0x10, 0x1f ;  /* 0x0e001f0003047f89 */ /* 0x000e2400000e0000 */
[----:B0-----:R-:W-:-:S05]  /*0ce0*/  FADD R4, R3, R4 ;  /* 0x0000000403047221 */ /* 0x001fca0000000000 */
[----:B------:R-:W0:Y:S02]  /*0cf0*/  SHFL.BFLY PT, R5, R4, 0x8, 0x1f ;  /* 0x0d001f0004057f89 */ /* 0x000e2400000e0000 */
[----:B0-----:R-:W-:-:S05]  /*0d00*/  FADD R5, R4, R5 ;  /* 0x0000000504057221 */ /* 0x001fca0000000000 */
[----:B------:R-:W0:Y:S01]  /*0d10*/  SHFL.BFLY PT, R6, R5, 0x4, 0x1f ;  /* 0x0c801f0005067f89 */ /* 0x000e2200000e0000 */
[----:B------:R-:W1:Y:S01]  /*0d20*/  S2R R13, SR_TID.X ;  /* 0x00000000000d7919 */ /* 0x000e620000002100 */
[----:B0-----:R-:W-:-:S05]  /*0d30*/  FADD R6, R5, R6 ;  /* 0x0000000605067221 */ /* 0x001fca0000000000 */
[----:B------:R-:W0:Y:S02]  /*0d40*/  SHFL.BFLY PT, R7, R6, 0x2, 0x1f ;  /* 0x0c401f0006077f89 */ /* 0x000e2400000e0000 */
[----:B0-----:R-:W-:-:S05]  /*0d50*/  FADD R7, R6, R7 ;  /* 0x0000000706077221 */ /* 0x001fca0000000000 */
[----:B------:R-:W0:Y:S01]  /*0d60*/  SHFL.BFLY PT, R12, R7, 0x1, 0x1f ;  /* 0x0c201f00070c7f89 */ /* 0x000e2200000e0000 */
[----:B-1----:R-:W-:Y:S02]  /*0d70*/  LOP3.LUT P1, RZ, R13, 0x1f, RZ, 0xc0, !PT ;  /* 0x0000001f0dff7812 */ /* 0x002fe4000782c0ff */
[----:B------:R-:W-:-:S04]  /*0d80*/  SHF.R.U32.HI R3, RZ, 0x3, R13 ;  /* 0x00000003ff037819 */ /* 0x000fc8000001160d */
[----:B------:R-:W-:Y:S01]  /*0d90*/  LOP3.LUT R3, R3, 0x3c, RZ, 0xc0, !PT ;  /* 0x0000003c03037812 */ /* 0x000fe200078ec0ff */
[----:B------:R-:W-:Y:S01]  /*0da0*/  @!P0 STG.E.128 desc[UR6][R28.64+0x2000], R8 ;  /* 0x002000081c008986 */ /* 0x000fe2000c101d06 */
[----:B0-----:R-:W-:-:S05]  /*0db0*/  FADD R12, R7, R12 ;  /* 0x0000000c070c7221 */ /* 0x001fca0000000000 */
[----:B------:R-:W-:Y:S01]  /*0dc0*/  @!P1 STS [R3+UR4], R12 ;  /* 0x0000000c03009988 */ /* 0x000fe20008000804 */
[----:B------:R-:W-:Y:S01]  /*0dd0*/  BAR.SYNC.DEFER_BLOCKING 0x0 ;  /* 0x0000000000007b1d */ /* 0x000fe20000010000 */
[C---:B------:R-:W-:Y:S02]  /*0de0*/  ISETP.GE.AND P2, PT, R13.reuse, 0x10, PT ;  /* 0x000000100d00780c */ /* 0x040fe40003f46270 */
[----:B------:R-:W-:-:S11]  /*0df0*/  SHF.L.U32 R15, R13, 0x2, RZ ;  /* 0x000000020d0f7819 */ /* 0x000fd600000006ff */
[----:B------:R-:W0:Y:S04]  /*0e00*/  @!P2 LDS R2, [R15+UR4] ;  /* 0x000000040f02a984 */ /* 0x000e280008000800 */
[----:B0-----:R-:W0:Y:S02]  /*0e10*/  SHFL.BFLY PT, R5, R2, 0x8, 0x1f ;  /* 0x0d001f0002057f89 */ /* 0x001e2400000e0000 */
[----:B0-----:R-:W-:Y:S01]  /*0e20*/  FADD R5, R2, R5 ;  /* 0x0000000502057221 */ /* 0x001fe20000000000 */
[----:B------:R-:W-:Y:S01]  /*0e30*/  LOP3.LUT P0, RZ, R13, 0xf, RZ, 0xc0, !PT ;  /* 0x0000000f0dff7812 */ /* 0x000fe2000780c0ff */
[----:B------:R-:W0:Y:S03]  /*0e40*/  LDC.64 R2, c[0x0][0x210] ;  /* 0x00008400ff027b82 */ /* 0x000e260000000a00 */
[----:B------:R-:W1:Y:S02]  /*0e50*/  SHFL.BFLY PT, R4, R5, 0x4, 0x1f ;  /* 0x0c801f0005047f89 */ /* 0x000e6400000e0000 */
[----:B-1----:R-:W-:-:S05]  /*0e60*/  FADD R4, R5, R4 ;  /* 0x0000000405047221 */ /* 0x002fca0000000000 */
[----:B------:R-:W1:Y:S01]  /*0e70*/  SHFL.BFLY PT, R7, R4, 0x2, 0x1f ;  /* 0x0c401f0004077f89 */ /* 0x000e6200000e0000 */
[----:B------:R-:W-:Y:S01]  /*0e80*/  ISETP.LT.AND P0, PT, R13, 0x10, !P0 ;  /* 0x000000100d00780c */ /* 0x000fe20004701270 */
[----:B-1----:R-:W-:-:S05]  /*0e90*/  FADD R7, R4, R7 ;  /* 0x0000000704077221 */ /* 0x002fca0000000000 */
[----:B------:R-:W1:Y:S02]  /*0ea0*/  SHFL.BFLY PT, R6, R7, 0x1, 0x1f ;  /* 0x0c201f0007067f89 */ /* 0x000e6400000e0000 */
[----:B-1----:R-:W-:-:S05]  /*0eb0*/  FADD R6, R7, R6 ;  /* 0x0000000607067221 */ /* 0x002fca0000000000 */
[----:B------:R1:W-:Y:S01]  /*0ec0*/  @P0 STS [R15+UR4], R6 ;  /* 0x000000060f000988 */ /* 0x0003e20008000804 */
[----:B------:R-:W-:Y:S01]  /*0ed0*/  BAR.SYNC.DEFER_BLOCKING 0x0 ;  /* 0x0000000000007b1d */ /* 0x000fe20000010000 */
[----:B------:R-:W-:-:S04]  /*0ee0*/  LOP3.LUT P0, RZ, R13, 0x1ff, RZ, 0xc0, !PT ;  /* 0x000001ff0dff7812 */ /* 0x000fc8000780c0ff */
[C---:B------:R-:W-:Y:S01]  /*0ef0*/  ISETP.LT.AND P0, PT, R0.reuse, 0x80, !P0 ;  /* 0x000000800000780c */ /* 0x040fe20004701270 */
[----:B------:R-:W2:Y:S01]  /*0f00*/  LDS R8, [UR4] ;  /* 0x00000004ff087984 */ /* 0x000ea20008000800 */
[----:B0-----:R-:W-:Y:S01]  /*0f10*/  IMAD.WIDE R2, R0, 0x4, R2 ;  /* 0x0000000400027825 */ /* 0x001fe200078e0202 */
[----:B------:R-:W-:Y:S10]  /*0f20*/  BAR.SYNC.DEFER_BLOCKING 0x0 ;  /* 0x0000000000007b1d */ /* 0x000ff40000010000 */
[----:B-1----:R-:W-:Y:S05]  /*0f30*/  @!P0 EXIT ;  /* 0x000000000000894d */ /* 0x002fea0003800000 */
[----:B--2---:R-:W-:-:S05]  /*0f40*/  FMUL R5, R8, 0.000244140625 ;  /* 0x3980000008057820 */ /* 0x004fca0000400000 */
[----:B------:R-:W-:Y:S01]  /*0f50*/  STG.E desc[UR6][R2.64], R5 ;  /* 0x0000000502007986 */ /* 0x000fe2000c101906 */
[----:B------:R-:W-:Y:S05]  /*0f60*/  EXIT ;  /* 0x000000000000794d */ /* 0x000fea0003800000 */
.L_x_0:
[----:B------:R-:W-:-:S00]  /*0f70*/  BRA `(.L_x_0) ;  /* 0xfffffffc00fc7947 */ /* 0x000fc0000383ffff */
[----:B------:R-:W-:-:S00]  /*0f80*/  NOP ;  /* 0x0000000000007918 */ /* 0x000fc00000000000 */
[----:B------:R-:W-:-:S00]  /*0f90*/  NOP ;  /* 0x0000000000007918 */ /* 0x000fc00000000000 */
[----:B------:R-:W-:-:S00]  /*0fa0*/  NOP ;  /* 0x0000000000007918 */ /* 0x000fc00000000000 */
[----:B------:R-:W-:-:S00]  /*0fb0*/  NOP ;  /* 0x0000000000007918 */ /* 0x000fc00000000000 */
[----:B------:R-:W-:-:S00]  /*0fc0*/  NOP ;  /* 0x0000000000007918 */ /* 0x000fc00000000000 */
[----:B------:R-:W-:-:S00]  /*0fd0*/  NOP ;  /* 0x0000000000007918 */ /* 0x000fc00000000000 */
[----:B------:R-:W-:-:S00]  /*0fe0*/  NOP ;  /* 0x0000000000007918 */ /* 0x000fc00000000000 */
[----:B------:R-:W-:-:S00]  /*0ff0*/  NOP ;  /* 0x0000000000007918 */ /* 0x000fc00000000000 */
.L_x_1:


//--------------------- .nv.global.init           --------------------------
	.section	.nv.global.init,"aw",@progbits
.nv.global.init:
	.type		_$_str,@object
	.size		_$_str,(_$_str_$_2 - _$_str)
_$_str:
        /*0000*/ 	.byte	0x5f, 0x5f, 0x43, 0x55, 0x44, 0x41, 0x5f, 0x46, 0x54, 0x5a, 0x00
	.type		_$_str_$_2,@object
	.size		_$_str_$_2,(.L_1 - _$_str_$_2)
_$_str_$_2:
        /*000b*/ 	.byte	0x5f, 0x5f, 0x43, 0x55, 0x44, 0x41, 0x5f, 0x50, 0x52, 0x45, 0x43, 0x5f, 0x53, 0x51, 0x52, 0x54
        /*001b*/ 	.byte	0x00
.L_1:


//--------------------- .nv.shared.triton_red_fused__native_batch_norm_legit_no_training_add_mean_relu_0 --------------------------
	.section	.nv.shared.triton_red_fused__native_batch_norm_legit_no_training_add_mean_relu_0,"aw",@nobits
	.sectionflags	@""
	.align	16
	.zero		1024


//--------------------- .nv.constant0.triton_red_fused__native_batch_norm_legit_no_training_add_mean_relu_0 --------------------------
	.section	.nv.constant0.triton_red_fused__native_batch_norm_legit_no_training_add_mean_relu_0,"a",@progbits
	.sectionflags	@""
	.align	4
.nv.constant0.triton_red_fused__native_batch_norm_legit_no_training_add_mean_relu_0:
	.zero		632
